	.version 1.4
	.target sm_10, map_f64_to_f32
	// compiled with /opt/cuda-toolkit/open64/lib//be
	// nvopencc 4.1 built on 2012-04-05

	//-----------------------------------------------------------
	// Compiling /tmp/tmpxft_000003d8_00000000-9_gol_opt0b.cpp3.i (/tmp/ccBI#.KVgrzO)
	//-----------------------------------------------------------

	//-----------------------------------------------------------
	// Options:
	//-----------------------------------------------------------
	//  Target:ptx, ISA:sm_10, Endian:little, Pointer Size:64
	//  -O0	(Optimization level)
	//  -g0	(Debug level)
	//  -m2	(Report advisories)
	//-----------------------------------------------------------

	.file	1	"<command-line>"
	.file	2	"/tmp/tmpxft_000003d8_00000000-8_gol_opt0b.cudafe2.gpu"
	.file	3	"/usr/lib/gcc/x86_64-unknown-linux-gnu/4.7.0/include/stddef.h"
	.file	4	"/opt/cuda-toolkit/bin/../include/crt/device_runtime.h"
	.file	5	"/opt/cuda-toolkit/bin/../include/host_defines.h"
	.file	6	"/opt/cuda-toolkit/bin/../include/builtin_types.h"
	.file	7	"/opt/cuda-toolkit/bin/../include/device_types.h"
	.file	8	"/opt/cuda-toolkit/bin/../include/driver_types.h"
	.file	9	"/opt/cuda-toolkit/bin/../include/surface_types.h"
	.file	10	"/opt/cuda-toolkit/bin/../include/texture_types.h"
	.file	11	"/opt/cuda-toolkit/bin/../include/vector_types.h"
	.file	12	"/opt/cuda-toolkit/bin/../include/device_launch_parameters.h"
	.file	13	"/opt/cuda-toolkit/bin/../include/crt/storage_class.h"
	.file	14	"gol_opt0b.cu"
	.file	15	"/opt/cuda-toolkit/bin/../include/common_functions.h"
	.file	16	"/opt/cuda-toolkit/bin/../include/math_functions.h"
	.file	17	"/opt/cuda-toolkit/bin/../include/math_constants.h"
	.file	18	"/opt/cuda-toolkit/bin/../include/device_functions.h"
	.file	19	"/opt/cuda-toolkit/bin/../include/sm_11_atomic_functions.h"
	.file	20	"/opt/cuda-toolkit/bin/../include/sm_12_atomic_functions.h"
	.file	21	"/opt/cuda-toolkit/bin/../include/sm_13_double_functions.h"
	.file	22	"/opt/cuda-toolkit/bin/../include/sm_20_atomic_functions.h"
	.file	23	"/opt/cuda-toolkit/bin/../include/sm_20_intrinsics.h"
	.file	24	"/opt/cuda-toolkit/bin/../include/sm_30_intrinsics.h"
	.file	25	"/opt/cuda-toolkit/bin/../include/surface_functions.h"
	.file	26	"/opt/cuda-toolkit/bin/../include/texture_fetch_functions.h"
	.file	27	"/opt/cuda-toolkit/bin/../include/math_functions_dbl_ptx1.h"


	.entry step (
		.param .u64 __cudaparm_step_current,
		.param .u64 __cudaparm_step_next)
	{
	.reg .u32 %r<100>;
	.reg .u64 %rd<20>;
	.reg .pred %p<9>;
	.local .align 4 .b8 __cuda___cuda_local_var_16470_15_const_offsets_816[64];
	.loc	14	20	0
$LDWbegin_step:
	.loc	14	22	0
	cvt.u32.u16 	%r1, %tid.x;
	cvt.u32.u16 	%r2, %ctaid.x;
	cvt.u32.u16 	%r3, %ntid.x;
	mul.lo.u32 	%r4, %r2, %r3;
	add.u32 	%r5, %r1, %r4;
	mov.s32 	%r6, %r5;
	.loc	14	23	0
	cvt.u32.u16 	%r7, %tid.y;
	cvt.u32.u16 	%r8, %ctaid.y;
	cvt.u32.u16 	%r9, %ntid.y;
	mul.lo.u32 	%r10, %r8, %r9;
	add.u32 	%r11, %r7, %r10;
	mov.s32 	%r12, %r11;
	.loc	14	28	0
	mov.s32 	%r13, -1;
	st.local.s32 	[__cuda___cuda_local_var_16470_15_const_offsets_816+0], %r13;
	mov.s32 	%r14, 1;
	st.local.s32 	[__cuda___cuda_local_var_16470_15_const_offsets_816+4], %r14;
	mov.s32 	%r15, 0;
	st.local.s32 	[__cuda___cuda_local_var_16470_15_const_offsets_816+8], %r15;
	mov.s32 	%r16, 1;
	st.local.s32 	[__cuda___cuda_local_var_16470_15_const_offsets_816+12], %r16;
	mov.s32 	%r17, 1;
	st.local.s32 	[__cuda___cuda_local_var_16470_15_const_offsets_816+16], %r17;
	mov.s32 	%r18, 1;
	st.local.s32 	[__cuda___cuda_local_var_16470_15_const_offsets_816+20], %r18;
	mov.s32 	%r19, -1;
	st.local.s32 	[__cuda___cuda_local_var_16470_15_const_offsets_816+24], %r19;
	mov.s32 	%r20, 0;
	st.local.s32 	[__cuda___cuda_local_var_16470_15_const_offsets_816+28], %r20;
	mov.s32 	%r21, 1;
	st.local.s32 	[__cuda___cuda_local_var_16470_15_const_offsets_816+32], %r21;
	mov.s32 	%r22, 0;
	st.local.s32 	[__cuda___cuda_local_var_16470_15_const_offsets_816+36], %r22;
	mov.s32 	%r23, -1;
	st.local.s32 	[__cuda___cuda_local_var_16470_15_const_offsets_816+40], %r23;
	mov.s32 	%r24, -1;
	st.local.s32 	[__cuda___cuda_local_var_16470_15_const_offsets_816+44], %r24;
	mov.s32 	%r25, 0;
	st.local.s32 	[__cuda___cuda_local_var_16470_15_const_offsets_816+48], %r25;
	mov.s32 	%r26, -1;
	st.local.s32 	[__cuda___cuda_local_var_16470_15_const_offsets_816+52], %r26;
	mov.s32 	%r27, 1;
	st.local.s32 	[__cuda___cuda_local_var_16470_15_const_offsets_816+56], %r27;
	mov.s32 	%r28, -1;
	st.local.s32 	[__cuda___cuda_local_var_16470_15_const_offsets_816+60], %r28;
	.loc	14	33	0
	mov.s32 	%r29, 0;
	mov.s32 	%r30, %r29;
	.loc	14	34	0
	mov.s32 	%r31, 0;
	mov.s32 	%r32, %r31;
	mov.s32 	%r33, %r32;
	mov.u32 	%r34, 7;
	setp.gt.s32 	%p1, %r33, %r34;
	@%p1 bra 	$L_0_3074;
$L_0_2818:
	.loc	14	38	0
	mov.u64 	%rd1, __cuda___cuda_local_var_16470_15_const_offsets_816;
	mov.s32 	%r35, %r32;
	cvt.s64.s32 	%rd2, %r35;
	mul.wide.s32 	%rd3, %r35, 8;
	add.u64 	%rd4, %rd1, %rd3;
	ld.local.s32 	%r36, [%rd4+0];
	mov.s32 	%r37, %r6;
	add.s32 	%r38, %r36, %r37;
	add.s32 	%r39, %r38, 1024;
	shr.s32 	%r40, %r39, 31;
	mov.s32 	%r41, 1023;
	and.b32 	%r42, %r40, %r41;
	add.s32 	%r43, %r42, %r39;
	shr.s32 	%r44, %r43, 10;
	mul.lo.s32 	%r45, %r44, 1024;
	sub.s32 	%r46, %r39, %r45;
	mov.s32 	%r47, %r46;
	.loc	14	39	0
	mov.u64 	%rd5, __cuda___cuda_local_var_16470_15_const_offsets_816;
	mov.s32 	%r48, %r32;
	cvt.s64.s32 	%rd6, %r48;
	mul.wide.s32 	%rd7, %r48, 8;
	add.u64 	%rd8, %rd5, %rd7;
	add.u64 	%rd9, %rd8, 4;
	ld.local.s32 	%r49, [%rd9+0];
	mov.s32 	%r50, %r12;
	add.s32 	%r51, %r49, %r50;
	add.s32 	%r52, %r51, 1024;
	shr.s32 	%r53, %r52, 31;
	mov.s32 	%r54, 1023;
	and.b32 	%r55, %r53, %r54;
	add.s32 	%r56, %r55, %r52;
	shr.s32 	%r57, %r56, 10;
	mul.lo.s32 	%r58, %r57, 1024;
	sub.s32 	%r59, %r52, %r58;
	mov.s32 	%r60, %r59;
	.loc	14	40	0
	mov.s32 	%r61, %r47;
	mov.s32 	%r62, %r60;
	mul.lo.s32 	%r63, %r62, 1024;
	add.s32 	%r64, %r61, %r63;
	cvt.u64.s32 	%rd10, %r64;
	ld.param.u64 	%rd11, [__cudaparm_step_current];
	add.u64 	%rd12, %rd10, %rd11;
	ld.global.u8 	%r65, [%rd12+0];
	mov.u32 	%r66, 1;
	setp.ne.u32 	%p2, %r65, %r66;
	@%p2 bra 	$L_0_3586;
	mov.s32 	%r67, %r30;
	add.s32 	%r68, %r67, 1;
	bra.uni 	$L_0_3330;
$L_0_3586:
	mov.s32 	%r68, %r30;
$L_0_3330:
	mov.s32 	%r30, %r68;
	.loc	14	34	0
	mov.s32 	%r69, %r32;
	add.s32 	%r70, %r69, 1;
	mov.s32 	%r32, %r70;
	mov.s32 	%r71, %r32;
	mov.u32 	%r72, 7;
	setp.le.s32 	%p3, %r71, %r72;
	@%p3 bra 	$L_0_2818;
$L_0_3074:
	.loc	14	44	0
	mov.s32 	%r73, %r6;
	mov.s32 	%r74, %r12;
	mul.lo.s32 	%r75, %r74, 1024;
	add.s32 	%r76, %r73, %r75;
	cvt.u64.s32 	%rd13, %r76;
	ld.param.u64 	%rd14, [__cudaparm_step_current];
	add.u64 	%rd15, %rd13, %rd14;
	ld.global.u8 	%r77, [%rd15+0];
	mov.u32 	%r78, 0;
	set.ne.u32.u32 	%r79, %r77, %r78;
	neg.s32 	%r80, %r79;
	mov.u32 	%r81, 0;
	setp.eq.s32 	%p4, %r80, %r81;
	@%p4 bra 	$L_0_4866;
	mov.s32 	%r82, %r30;
	mov.s32 	%r83, 2;
	set.eq.u32.s32 	%r84, %r82, %r83;
	neg.s32 	%r85, %r84;
	mov.u32 	%r86, 0;
	setp.eq.s32 	%p5, %r85, %r86;
	@%p5 bra 	$L_0_4866;
$L_0_5122:
	mov.s32 	%r87, 1;
	bra.uni 	$L_0_4610;
$L_0_4866:
	mov.s32 	%r87, 0;
$L_0_4610:
	mov.u32 	%r88, 0;
	setp.ne.s32 	%p6, %r87, %r88;
	@%p6 bra 	$L_0_4354;
	mov.s32 	%r89, %r30;
	mov.s32 	%r90, 3;
	set.eq.u32.s32 	%r91, %r89, %r90;
	neg.s32 	%r92, %r91;
	mov.u32 	%r93, 0;
	setp.eq.s32 	%p7, %r92, %r93;
	@%p7 bra 	$L_0_4098;
$L_0_4354:
	mov.s32 	%r94, 1;
	bra.uni 	$L_0_3842;
$L_0_4098:
	mov.s32 	%r94, 0;
$L_0_3842:
	mov.s32 	%r95, %r6;
	mov.s32 	%r96, %r12;
	mul.lo.s32 	%r97, %r96, 1024;
	add.s32 	%r98, %r95, %r97;
	cvt.u64.s32 	%rd16, %r98;
	ld.param.u64 	%rd17, [__cudaparm_step_next];
	add.u64 	%rd18, %rd16, %rd17;
	st.global.u8 	[%rd18+0], %r94;
	.loc	14	45	0
	exit;
$LDWend_step:
	} // step



// ===== COMPILED SASS (sm_100) =====

	.target	sm_100

	.elftype	@"ET_EXEC"


//--------------------- .note.nv.tkinfo           --------------------------
	.section	.note.nv.tkinfo,"",@"SHT_NOTE"
	.sectionflags	@"SHF_NOTE_NV_TKINFO"
	.tkinfo
        /*0018*/ 	.word	0x00000002
        /*0030*/ 	.string	""
        /*0030*/ 	.string	"ptxas"
        /*0030*/ 	.string	"Cuda compilation tools, release 13.0, V13.0.88"
        /*0030*/ 	.string	"Build cuda_13.0.r13.0/compiler.36424714_0"
        /*0030*/ 	.string	"-arch sm_100 "



//--------------------- .note.nv.cuinfo           --------------------------
	.section	.note.nv.cuinfo,"",@"SHT_NOTE"
	.sectionflags	@"SHF_NOTE_NV_CUINFO"
        /*0018*/ 	.short	0x0002
        /*001a*/ 	.short	0x000a
        /*001c*/ 	.short	0x0082
	.zero		2


//--------------------- .nv.info                  --------------------------
	.section	.nv.info,"",@"SHT_CUDA_INFO"
	.align	4


	//----- nvinfo : EIATTR_REGCOUNT
	.align		4
        /*0000*/ 	.byte	0x04, 0x2f
        /*0002*/ 	.short	(.L_1 - .L_0)
	.align		4
.L_0:
        /*0004*/ 	.word	index@(step)
        /*0008*/ 	.word	0x00000016


	//----- nvinfo : EIATTR_FRAME_SIZE
	.align		4
.L_1:
        /*000c*/ 	.byte	0x04, 0x11
        /*000e*/ 	.short	(.L_3 - .L_2)
	.align		4
.L_2:
        /*0010*/ 	.word	index@(step)
        /*0014*/ 	.word	0x00000000


	//----- nvinfo : EIATTR_MIN_STACK_SIZE
	.align		4
.L_3:
        /*0018*/ 	.byte	0x04, 0x12
        /*001a*/ 	.short	(.L_5 - .L_4)
	.align		4
.L_4:
        /*001c*/ 	.word	index@(step)
        /*0020*/ 	.word	0x00000000
.L_5:


//--------------------- .nv.compat                --------------------------
	.section	.nv.compat,"",@"SHT_CUDA_COMPAT_INFO"
	.align	4
        /*0000*/ 	.byte	0x02, 0x09, 0x00, 0x00, 0x02, 0x02, 0x01, 0x00, 0x02, 0x05, 0x05, 0x00, 0x03, 0x07, 0x01, 0x01
        /*0010*/ 	.byte	0x02, 0x03, 0x00, 0x00, 0x02, 0x06, 0x01, 0x00, 0x04, 0x0b, 0x08, 0x00, 0x09, 0x00, 0x00, 0x00
        /*0020*/ 	.byte	0x00, 0x00, 0x00, 0x00


//--------------------- .nv.info.step             --------------------------
	.section	.nv.info.step,"",@"SHT_CUDA_INFO"
	.sectionflags	@""
	.align	4


	//----- nvinfo : EIATTR_CUDA_API_VERSION
	.align		4
        /*0000*/ 	.byte	0x04, 0x37
        /*0002*/ 	.short	(.L_7 - .L_6)
.L_6:
        /*0004*/ 	.word	0x00000082


	//----- nvinfo : EIATTR_KPARAM_INFO
	.align		4
.L_7:
        /*0008*/ 	.byte	0x04, 0x17
        /*000a*/ 	.short	(.L_9 - .L_8)
.L_8:
        /*000c*/ 	.word	0x00000000
        /*0010*/ 	.short	0x0001
        /*0012*/ 	.short	0x0008
        /*0014*/ 	.byte	0x00, 0xf0, 0x21, 0x00


	//----- nvinfo : EIATTR_KPARAM_INFO
	.align		4
.L_9:
        /*0018*/ 	.byte	0x04, 0x17
        /*001a*/ 	.short	(.L_11 - .L_10)
.L_10:
        /*001c*/ 	.word	0x00000000
        /*0020*/ 	.short	0x0000
        /*0022*/ 	.short	0x0000
        /*0024*/ 	.byte	0x00, 0xf0, 0x21, 0x00


	//----- nvinfo : EIATTR_SPARSE_MMA_MASK
	.align		4
.L_11:
        /*0028*/ 	.byte	0x03, 0x50
        /*002a*/ 	.short	0x0000


	//----- nvinfo : EIATTR_MAXREG_COUNT
	.align		4
        /*002c*/ 	.byte	0x03, 0x1b
        /*002e*/ 	.short	0x00ff


	//----- nvinfo : EIATTR_MERCURY_ISA_VERSION
	.align		4
        /*0030*/ 	.byte	0x03, 0x5f
        /*0032*/ 	.short	0x0101


	//----- nvinfo : EIATTR_VRC_CTA_INIT_COUNT
	.align		4
        /*0034*/ 	.byte	0x02, 0x4a
	.zero		1
	.zero		1


	//----- nvinfo : EIATTR_EXIT_INSTR_OFFSETS
	.align		4
        /*0038*/ 	.byte	0x04, 0x1c
        /*003a*/ 	.short	(.L_13 - .L_12)


	//   ....[0]....
.L_12:
        /*003c*/ 	.word	0x00000750


	//----- nvinfo : EIATTR_CBANK_PARAM_SIZE
	.align		4
.L_13:
        /*0040*/ 	.byte	0x03, 0x19
        /*0042*/ 	.short	0x0010


	//----- nvinfo : EIATTR_PARAM_CBANK
	.align		4
        /*0044*/ 	.byte	0x04, 0x0a
        /*0046*/ 	.short	(.L_15 - .L_14)
	.align		4
.L_14:
        /*0048*/ 	.word	index@(.nv.constant0.step)
        /*004c*/ 	.short	0x0380
        /*004e*/ 	.short	0x0010


	//----- nvinfo : EIATTR_SW_WAR
	.align		4
.L_15:
        /*0050*/ 	.byte	0x04, 0x36
        /*0052*/ 	.short	(.L_17 - .L_16)
.L_16:
        /*0054*/ 	.word	0x00000008
.L_17:


//--------------------- .nv.callgraph             --------------------------
	.section	.nv.callgraph,"",@"SHT_CUDA_CALLGRAPH"
	.align	4
	.sectionentsize	8
	.align		4
        /*0000*/ 	.word	0x00000000
	.align		4
        /*0004*/ 	.word	0xffffffff
	.align		4
        /*0008*/ 	.word	0x00000000
	.align		4
        /*000c*/ 	.word	0xfffffffe
	.align		4
        /*0010*/ 	.word	0x00000000
	.align		4
        /*0014*/ 	.word	0xfffffffd
	.align		4
        /*0018*/ 	.word	0x00000000
	.align		4
        /*001c*/ 	.word	0xfffffffc


//--------------------- .text.step                --------------------------
	.section	.text.step,"ax",@progbits
	.align	128
.text.step:
        .type           step,@function
        .size           step,(.L_x_1 - step)
        .other          step,@"STO_CUDA_ENTRY STV_DEFAULT"
step:
[----:B------:R-:W-:Y:S01]  /*0000*/  LDC R1, c[0x0][0x37c] ;  /* 0x0000df00ff017b82 */ /* 0x000fe20000000800 */
[----:B------:R-:W0:Y:S07]  /*0010*/  S2R R0, SR_TID.X ;  /* 0x0000000000007919 */ /* 0x000e2e0000002100 */
[----:B------:R-:W1:Y:S01]  /*0020*/  S2UR UR4, SR_CTAID.X ;  /* 0x00000000000479c3 */ /* 0x000e620000002500 */
[----:B------:R-:W2:Y:S01]  /*0030*/  LDCU.64 UR6, c[0x0][0x380] ;  /* 0x00007000ff0677ac */ /* 0x000ea20008000a00 */
[----:B------:R-:W3:Y:S06]  /*0040*/  S2R R2, SR_TID.Y ;  /* 0x0000000000027919 */ /* 0x000eec0000002200 */
[----:B------:R-:W4:Y:S08]  /*0050*/  LDC R3, c[0x0][0x360] ;  /* 0x0000d800ff037b82 */ /* 0x000f300000000800 */
[----:B------:R-:W5:Y:S08]  /*0060*/  S2UR UR5, SR_CTAID.Y ;  /* 0x00000000000579c3 */ /* 0x000f700000002600 */
[----:B------:R-:W2:Y:S01]  /*0070*/  LDC R4, c[0x0][0x364] ;  /* 0x0000d900ff047b82 */ /* 0x000ea20000000800 */
[----:B-1----:R-:W-:Y:S01]  /*0080*/  ULOP3.LUT UR4, UR4, 0xffff, URZ, 0xc0, !UPT ;  /* 0x0000ffff04047892 */ /* 0x002fe2000f8ec0ff */
[----:B0-----:R-:W-:-:S02]  /*0090*/  LOP3.LUT R0, R0, 0xffff, RZ, 0xc0, !PT ;  /* 0x0000ffff00007812 */ /* 0x001fc400078ec0ff */
[----:B----4-:R-:W-:-:S05]  /*00a0*/  LOP3.LUT R3, R3, 0xffff, RZ, 0xc0, !PT ;  /* 0x0000ffff03037812 */ /* 0x010fca00078ec0ff */
[----:B------:R-:W-:Y:S01]  /*00b0*/  IMAD R0, R3, UR4, R0 ;  /* 0x0000000403007c24 */ /* 0x000fe2000f8e0200 */
[----:B---3--:R-:W-:Y:S01]  /*00c0*/  LOP3.LUT R3, R2, 0xffff, RZ, 0xc0, !PT ;  /* 0x0000ffff02037812 */ /* 0x008fe200078ec0ff */
[----:B-----5:R-:W-:Y:S02]  /*00d0*/  ULOP3.LUT UR4, UR5, 0xffff, URZ, 0xc0, !UPT ;  /* 0x0000ffff05047892 */ /* 0x020fe4000f8ec0ff */
[C---:B------:R-:W-:Y:S01]  /*00e0*/  VIADD R7, R0.reuse, 0x400 ;  /* 0x0000040000077836 */ /* 0x040fe20000000000 */
[----:B------:R-:W-:-:S04]  /*00f0*/  IADD3.X R10, PT, PT, R0, 0x400, RZ, PT, !PT ;  /* 0x00000400000a7810 */ /* 0x000fc80003ffe4ff */
[----:B------:R-:W-:Y:S02]  /*0100*/  SHF.R.S32.HI R5, RZ, 0x1f, R7 ;  /* 0x0000001fff057819 */ /* 0x000fe40000011407 */
[----:B--2---:R-:W-:Y:S01]  /*0110*/  LOP3.LUT R2, R4, 0xffff, RZ, 0xc0, !PT ;  /* 0x0000ffff04027812 */ /* 0x004fe200078ec0ff */
[----:B------:R-:W-:Y:S01]  /*0120*/  VIADD R4, R0, 0xffffffff ;  /* 0xffffffff00047836 */ /* 0x000fe20000000000 */
[----:B------:R-:W-:Y:S02]  /*0130*/  LOP3.LUT R6, R5, 0x3ff, RZ, 0xc0, !PT ;  /* 0x000003ff05067812 */ /* 0x000fe400078ec0ff */
[----:B------:R-:W-:Y:S01]  /*0140*/  SHF.R.S32.HI R11, RZ, 0x1f, R10 ;  /* 0x0000001fff0b7819 */ /* 0x000fe2000001140a */
[----:B------:R-:W-:Y:S01]  /*0150*/  IMAD R3, R2, UR4, R3 ;  /* 0x0000000402037c24 */ /* 0x000fe2000f8e0203 */
[----:B------:R-:W0:Y:S01]  /*0160*/  LDCU.64 UR4, c[0x0][0x358] ;  /* 0x00006b00ff0477ac */ /* 0x000e220008000a00 */
[----:B------:R-:W-:Y:S01]  /*0170*/  IMAD.IADD R6, R7, 0x1, R6 ;  /* 0x0000000107067824 */ /* 0x000fe200078e0206 */
[----:B------:R-:W-:Y:S01]  /*0180*/  LOP3.LUT R11, R11, 0x3ff, RZ, 0xc0, !PT ;  /* 0x000003ff0b0b7812 */ /* 0x000fe200078ec0ff */
[----:B------:R-:W-:-:S02]  /*0190*/  VIADD R4, R4, 0x400 ;  /* 0x0000040004047836 */ /* 0x000fc40000000000 */
[C---:B------:R-:W-:Y:S01]  /*01a0*/  VIADD R12, R3.reuse, 0xffffffff ;  /* 0xffffffff030c7836 */ /* 0x040fe20000000000 */
[----:B------:R-:W-:Y:S02]  /*01b0*/  SHF.R.S32.HI R2, RZ, 0xa, R6 ;  /* 0x0000000aff027819 */ /* 0x000fe40000011406 */
[----:B------:R-:W-:Y:S02]  /*01c0*/  IADD3.X R6, PT, PT, R3, 0x400, RZ, PT, !PT ;  /* 0x0000040003067810 */ /* 0x000fe40003ffe4ff */
[----:B------:R-:W-:Y:S01]  /*01d0*/  SHF.R.S32.HI R5, RZ, 0x1f, R4 ;  /* 0x0000001fff057819 */ /* 0x000fe20000011404 */
[----:B------:R-:W-:Y:S01]  /*01e0*/  IMAD R2, R2, -0x400, R7 ;  /* 0xfffffc0002027824 */ /* 0x000fe200078e0207 */
[----:B------:R-:W-:Y:S02]  /*01f0*/  SHF.R.S32.HI R8, RZ, 0x1f, R6 ;  /* 0x0000001fff087819 */ /* 0x000fe40000011406 */
[----:B------:R-:W-:Y:S01]  /*0200*/  LOP3.LUT R7, R5, 0x3ff, RZ, 0xc0, !PT ;  /* 0x000003ff05077812 */ /* 0x000fe200078ec0ff */
[----:B------:R-:W-:Y:S01]  /*0210*/  VIADD R5, R3, 0x400 ;  /* 0x0000040003057836 */ /* 0x000fe20000000000 */
[----:B------:R-:W-:-:S03]  /*0220*/  LOP3.LUT R9, R8, 0x3ff, RZ, 0xc0, !PT ;  /* 0x000003ff08097812 */ /* 0x000fc600078ec0ff */
[----:B------:R-:W-:Y:S01]  /*0230*/  IMAD.IADD R7, R4, 0x1, R7 ;  /* 0x0000000104077824 */ /* 0x000fe200078e0207 */
[----:B------:R-:W-:Y:S01]  /*0240*/  SHF.R.S32.HI R13, RZ, 0x1f, R5 ;  /* 0x0000001fff0d7819 */ /* 0x000fe20000011405 */
[----:B------:R-:W-:-:S03]  /*0250*/  IMAD.IADD R8, R6, 0x1, R9 ;  /* 0x0000000106087824 */ /* 0x000fc600078e0209 */
[----:B------:R-:W-:Y:S01]  /*0260*/  SHF.R.S32.HI R9, RZ, 0xa, R7 ;  /* 0x0000000aff097819 */ /* 0x000fe20000011407 */
[----:B------:R-:W-:Y:S02]  /*0270*/  VIADD R7, R12, 0x400 ;  /* 0x000004000c077836 */ /* 0x000fe40000000000 */
[----:B------:R-:W-:Y:S01]  /*0280*/  IMAD.IADD R12, R10, 0x1, R11 ;  /* 0x000000010a0c7824 */ /* 0x000fe200078e020b */
[----:B------:R-:W-:Y:S01]  /*0290*/  SHF.R.S32.HI R11, RZ, 0xa, R8 ;  /* 0x0000000aff0b7819 */ /* 0x000fe20000011408 */
[----:B------:R-:W-:Y:S01]  /*02a0*/  IMAD R4, R9, -0x400, R4 ;  /* 0xfffffc0009047824 */ /* 0x000fe200078e0204 */
[----:B------:R-:W-:Y:S02]  /*02b0*/  LOP3.LUT R8, R13, 0x3ff, RZ, 0xc0, !PT ;  /* 0x000003ff0d087812 */ /* 0x000fe400078ec0ff */
[----:B------:R-:W-:Y:S01]  /*02c0*/  SHF.R.S32.HI R13, RZ, 0x1f, R7 ;  /* 0x0000001fff0d7819 */ /* 0x000fe20000011407 */
[----:B------:R-:W-:Y:S01]  /*02d0*/  IMAD R11, R11, -0x400, R6 ;  /* 0xfffffc000b0b7824 */ /* 0x000fe200078e0206 */
[----:B------:R-:W-:Y:S01]  /*02e0*/  SHF.R.S32.HI R9, RZ, 0xa, R12 ;  /* 0x0000000aff097819 */ /* 0x000fe2000001140c */
[----:B------:R-:W-:Y:S01]  /*02f0*/  IMAD.IADD R8, R5, 0x1, R8 ;  /* 0x0000000105087824 */ /* 0x000fe200078e0208 */
[----:B------:R-:W-:Y:S01]  /*0300*/  LOP3.LUT R12, R13, 0x3ff, RZ, 0xc0, !PT ;  /* 0x000003ff0d0c7812 */ /* 0x000fe200078ec0ff */
[----:B------:R-:W-:-:S02]  /*0310*/  IMAD R15, R11, 0x400, R4 ;  /* 0x000004000b0f7824 */ /* 0x000fc400078e0204 */
[----:B------:R-:W-:Y:S02]  /*0320*/  IMAD R6, R9, -0x400, R10 ;  /* 0xfffffc0009067824 */ /* 0x000fe400078e020a */
[----:B------:R-:W-:Y:S01]  /*0330*/  IMAD.IADD R9, R7, 0x1, R12 ;  /* 0x0000000107097824 */ /* 0x000fe200078e020c */
[----:B------:R-:W-:Y:S01]  /*0340*/  SHF.R.S32.HI R12, RZ, 0xa, R8 ;  /* 0x0000000aff0c7819 */ /* 0x000fe20000011408 */
[----:B------:R-:W-:Y:S01]  /*0350*/  IMAD R16, R11, 0x400, R2 ;  /* 0x000004000b107824 */ /* 0x000fe200078e0202 */
[----:B------:R-:W-:Y:S01]  /*0360*/  IADD3 R10, P0, PT, R15, UR6, RZ ;  /* 0x000000060f0a7c10 */ /* 0x000fe2000ff1e0ff */
[----:B------:R-:W-:Y:S01]  /*0370*/  IMAD R13, R11, 0x400, R6 ;  /* 0x000004000b0d7824 */ /* 0x000fe200078e0206 */
[----:B------:R-:W-:Y:S01]  /*0380*/  SHF.R.S32.HI R14, RZ, 0xa, R9 ;  /* 0x0000000aff0e7819 */ /* 0x000fe20000011409 */
[----:B------:R-:W-:Y:S01]  /*0390*/  IMAD R5, R12, -0x400, R5 ;  /* 0xfffffc000c057824 */ /* 0x000fe200078e0205 */
[C---:B------:R-:W-:Y:S02]  /*03a0*/  IADD3 R8, P1, PT, R16.reuse, UR6, RZ ;  /* 0x0000000610087c10 */ /* 0x040fe4000ff3e0ff */
[----:B------:R-:W-:Y:S01]  /*03b0*/  LEA.HI.X.SX32 R11, R15, UR7, 0x1, P0 ;  /* 0x000000070f0b7c11 */ /* 0x000fe200080f0eff */
[----:B------:R-:W-:Y:S01]  /*03c0*/  IMAD R15, R5, 0x400, R4 ;  /* 0x00000400050f7824 */ /* 0x000fe200078e0204 */
[----:B------:R-:W-:Y:S01]  /*03d0*/  LEA.HI.X.SX32 R9, R16, UR7, 0x1, P1 ;  /* 0x0000000710097c11 */ /* 0x000fe200088f0eff */
[----:B------:R-:W-:Y:S01]  /*03e0*/  IMAD R7, R14, -0x400, R7 ;  /* 0xfffffc000e077824 */ /* 0x000fe200078e0207 */
[----:B------:R-:W-:Y:S01]  /*03f0*/  IADD3 R12, P0, PT, R13, UR6, RZ ;  /* 0x000000060d0c7c10 */ /* 0x000fe2000ff1e0ff */
[----:B------:R-:W-:Y:S01]  /*0400*/  IMAD R5, R5, 0x400, R6 ;  /* 0x0000040005057824 */ /* 0x000fe200078e0206 */
[----:B0-----:R-:W2:Y:S02]  /*0410*/  LDG.E.U8 R10, desc[UR4][R10.64] ;  /* 0x000000040a0a7981 */ /* 0x001ea4000c1e1100 */
[----:B------:R-:W-:-:S02]  /*0420*/  LEA.HI.X.SX32 R13, R13, UR7, 0x1, P0 ;  /* 0x000000070d0d7c11 */ /* 0x000fc400080f0eff */
[----:B------:R0:W3:Y:S01]  /*0430*/  LDG.E.U8 R8, desc[UR4][R8.64] ;  /* 0x0000000408087981 */ /* 0x0000e2000c1e1100 */
[----:B------:R-:W-:Y:S01]  /*0440*/  IADD3 R16, P0, PT, R15, UR6, RZ ;  /* 0x000000060f107c10 */ /* 0x000fe2000ff1e0ff */
[----:B------:R-:W-:Y:S01]  /*0450*/  IMAD R19, R7, 0x400, R4 ;  /* 0x0000040007137824 */ /* 0x000fe200078e0204 */
[----:B------:R-:W-:Y:S01]  /*0460*/  IADD3 R14, P1, PT, R5, UR6, RZ ;  /* 0x00000006050e7c10 */ /* 0x000fe2000ff3e0ff */
[----:B------:R-:W4:Y:S01]  /*0470*/  LDG.E.U8 R12, desc[UR4][R12.64] ;  /* 0x000000040c0c7981 */ /* 0x000f22000c1e1100 */
[----:B------:R-:W-:Y:S01]  /*0480*/  LEA.HI.X.SX32 R17, R15, UR7, 0x1, P0 ;  /* 0x000000070f117c11 */ /* 0x000fe200080f0eff */
[----:B------:R-:W-:Y:S01]  /*0490*/  IMAD R2, R7, 0x400, R2 ;  /* 0x0000040007027824 */ /* 0x000fe200078e0202 */
[----:B------:R-:W-:Y:S02]  /*04a0*/  LEA.HI.X.SX32 R15, R5, UR7, 0x1, P1 ;  /* 0x00000007050f7c11 */ /* 0x000fe400088f0eff */
[----:B------:R-:W-:Y:S01]  /*04b0*/  IADD3 R18, P0, PT, R19, UR6, RZ ;  /* 0x0000000613127c10 */ /* 0x000fe2000ff1e0ff */
[----:B------:R-:W5:Y:S01]  /*04c0*/  LDG.E.U8 R16, desc[UR4][R16.64] ;  /* 0x0000000410107981 */ /* 0x000f62000c1e1100 */
[----:B------:R-:W-:Y:S01]  /*04d0*/  IMAD R7, R7, 0x400, R6 ;  /* 0x0000040007077824 */ /* 0x000fe200078e0206 */
[----:B------:R-:W-:-:S02]  /*04e0*/  IADD3 R4, P1, PT, R2, UR6, RZ ;  /* 0x0000000602047c10 */ /* 0x000fc4000ff3e0ff */
[----:B------:R-:W5:Y:S01]  /*04f0*/  LDG.E.U8 R14, desc[UR4][R14.64] ;  /* 0x000000040e0e7981 */ /* 0x000f62000c1e1100 */
[----:B------:R-:W-:Y:S02]  /*0500*/  LEA.HI.X.SX32 R19, R19, UR7, 0x1, P0 ;  /* 0x0000000713137c11 */ /* 0x000fe400080f0eff */
[----:B------:R-:W-:Y:S02]  /*0510*/  LEA.HI.X.SX32 R5, R2, UR7, 0x1, P1 ;  /* 0x0000000702057c11 */ /* 0x000fe400088f0eff */
[C---:B------:R-:W-:Y:S01]  /*0520*/  IADD3 R6, P0, PT, R7.reuse, UR6, RZ ;  /* 0x0000000607067c10 */ /* 0x040fe2000ff1e0ff */
[----:B------:R-:W5:Y:S03]  /*0530*/  LDG.E.U8 R18, desc[UR4][R18.64] ;  /* 0x0000000412127981 */ /* 0x000f66000c1e1100 */
[----:B------:R-:W-:Y:S01]  /*0540*/  LEA.HI.X.SX32 R7, R7, UR7, 0x1, P0 ;  /* 0x0000000707077c11 */ /* 0x000fe200080f0eff */
[----:B------:R1:W5:Y:S04]  /*0550*/  LDG.E.U8 R4, desc[UR4][R4.64] ;  /* 0x0000000404047981 */ /* 0x000368000c1e1100 */
[----:B------:R-:W5:Y:S01]  /*0560*/  LDG.E.U8 R6, desc[UR4][R6.64] ;  /* 0x0000000406067981 */ /* 0x000f62000c1e1100 */
[----:B------:R-:W-:-:S05]  /*0570*/  IMAD R0, R3, 0x400, R0 ;  /* 0x0000040003007824 */ /* 0x000fca00078e0200 */
[----:B0-----:R-:W-:Y:S02]  /*0580*/  SHF.R.S32.HI R9, RZ, 0x1f, R0 ;  /* 0x0000001fff097819 */ /* 0x001fe40000011400 */
[----:B------:R-:W-:-:S04]  /*0590*/  IADD3 R2, P0, PT, R0, UR6, RZ ;  /* 0x0000000600027c10 */ /* 0x000fc8000ff1e0ff */
[----:B------:R-:W-:Y:S01]  /*05a0*/  IADD3.X R3, PT, PT, R9, UR7, RZ, P0, !PT ;  /* 0x0000000709037c10 */ /* 0x000fe200087fe4ff */
[----:B------:R-:W0:Y:S04]  /*05b0*/  LDCU.64 UR6, c[0x0][0x388] ;  /* 0x00007100ff0677ac */ /* 0x000e280008000a00 */
[----:B------:R-:W5:Y:S01]  /*05c0*/  LDG.E.U8 R2, desc[UR4][R2.64] ;  /* 0x0000000402027981 */ /* 0x000f62000c1e1100 */
[----:B--2---:R-:W-:Y:S02]  /*05d0*/  ISETP.NE.U32.AND P1, PT, R10, 0x1, PT ;  /* 0x000000010a00780c */ /* 0x004fe40003f25070 */
[----:B---3--:R-:W-:Y:S02]  /*05e0*/  ISETP.NE.U32.AND P0, PT, R8, 0x1, PT ;  /* 0x000000010800780c */ /* 0x008fe40003f05070 */
[----:B-1----:R-:W-:-:S02]  /*05f0*/  SEL R5, RZ, 0x1, P1 ;  /* 0x00000001ff057807 */ /* 0x002fc40000800000 */
[----:B----4-:R-:W-:Y:S02]  /*0600*/  ISETP.NE.U32.AND P2, PT, R12, 0x1, PT ;  /* 0x000000010c00780c */ /* 0x010fe40003f45070 */
[----:B-----5:R-:W-:-:S07]  /*0610*/  ISETP.NE.U32.AND P1, PT, R16, 0x1, PT ;  /* 0x000000011000780c */ /* 0x020fce0003f25070 */
[----:B------:R-:W-:Y:S01]  /*0620*/  @!P0 VIADD R5, R5, 0x1 ;  /* 0x0000000105058836 */ /* 0x000fe20000000000 */
[----:B------:R-:W-:-:S03]  /*0630*/  ISETP.NE.U32.AND P0, PT, R14, 0x1, PT ;  /* 0x000000010e00780c */ /* 0x000fc60003f05070 */
[----:B------:R-:W-:Y:S01]  /*0640*/  @!P2 VIADD R5, R5, 0x1 ;  /* 0x000000010505a836 */ /* 0x000fe20000000000 */
[----:B------:R-:W-:-:S03]  /*0650*/  ISETP.NE.U32.AND P2, PT, R18, 0x1, PT ;  /* 0x000000011200780c */ /* 0x000fc60003f45070 */
[----:B------:R-:W-:Y:S01]  /*0660*/  @!P1 VIADD R5, R5, 0x1 ;  /* 0x0000000105059836 */ /* 0x000fe20000000000 */
[----:B------:R-:W-:-:S05]  /*0670*/  ISETP.NE.U32.AND P1, PT, R4, 0x1, PT ;  /* 0x000000010400780c */ /* 0x000fca0003f25070 */
[----:B------:R-:W-:Y:S01]  /*0680*/  @!P0 VIADD R5, R5, 0x1 ;  /* 0x0000000105058836 */ /* 0x000fe20000000000 */
[----:B------:R-:W-:-:S03]  /*0690*/  ISETP.NE.U32.AND P0, PT, R6, 0x1, PT ;  /* 0x000000010600780c */ /* 0x000fc60003f05070 */
[----:B------:R-:W-:-:S04]  /*06a0*/  @!P2 VIADD R5, R5, 0x1 ;  /* 0x000000010505a836 */ /* 0x000fc80000000000 */
[----:B------:R-:W-:-:S06]  /*06b0*/  @!P1 VIADD R5, R5, 0x1 ;  /* 0x0000000105059836 */ /* 0x000fcc0000000000 */
[----:B------:R-:W-:-:S05]  /*06c0*/  @!P0 VIADD R5, R5, 0x1 ;  /* 0x0000000105058836 */ /* 0x000fca0000000000 */
[----:B------:R-:W-:-:S04]  /*06d0*/  ISETP.EQ.AND P0, PT, R5, 0x2, PT ;  /* 0x000000020500780c */ /* 0x000fc80003f02270 */
[----:B------:R-:W-:Y:S02]  /*06e0*/  ISETP.EQ.U32.OR P0, PT, R2, RZ, !P0 ;  /* 0x000000ff0200720c */ /* 0x000fe40004702470 */
[----:B0-----:R-:W-:Y:S02]  /*06f0*/  IADD3 R2, P1, PT, R0, UR6, RZ ;  /* 0x0000000600027c10 */ /* 0x001fe4000ff3e0ff */
[----:B------:R-:W-:Y:S02]  /*0700*/  ISETP.NE.AND P0, PT, R5, 0x3, P0 ;  /* 0x000000030500780c */ /* 0x000fe40000705270 */
[----:B------:R-:W-:-:S11]  /*0710*/  IADD3.X R3, PT, PT, R9, UR7, RZ, P1, !PT ;  /* 0x0000000709037c10 */ /* 0x000fd60008ffe4ff */
[----:B------:R-:W-:Y:S02]  /*0720*/  @!P0 IMAD.MOV.U32 R5, RZ, RZ, 0x1 ;  /* 0x00000001ff058424 */ /* 0x000fe400078e00ff */
[----:B------:R-:W-:-:S05]  /*0730*/  @P0 IMAD.MOV.U32 R5, RZ, RZ, RZ ;  /* 0x000000ffff050224 */ /* 0x000fca00078e00ff */
[----:B------:R-:W-:Y:S01]  /*0740*/  STG.E.U8 desc[UR4][R2.64], R5 ;  /* 0x0000000502007986 */ /* 0x000fe2000c101104 */
[----:B------:R-:W-:Y:S05]  /*0750*/  EXIT ;  /* 0x000000000000794d */ /* 0x000fea0003800000 */
.L_x_0:
[----:B------:R-:W-:-:S00]  /*0760*/  BRA `(.L_x_0) ;  /* 0xfffffffc00fc7947 */ /* 0x000fc0000383ffff */
[----:B------:R-:W-:-:S00]  /*0770*/  NOP ;  /* 0x0000000000007918 */ /* 0x000fc00000000000 */
        /* <DEDUP_REMOVED lines=8> */
.L_x_1:


//--------------------- .nv.shared.reserved.0     --------------------------
	.section	.nv.shared.reserved.0,"aw",@nobits
	.weak		__nv_reservedSMEM_offset_0_alias
	.size		__nv_reservedSMEM_offset_0_alias, 0, 64
	.other		__nv_reservedSMEM_offset_0_alias,@"STO_CUDA_RESERVED_SHARED STV_DEFAULT"
__nv_reservedSMEM_offset_0_alias:
	.zero		0
	.zero		64


//--------------------- .nv.constant0.step        --------------------------
	.section	.nv.constant0.step,"a",@progbits
	.sectionflags	@""
	.align	4
.nv.constant0.step:
	.zero		912


//--------------------- SYMBOLS --------------------------

	.type		.nv.reservedSmem.offset0,@object
	.size		.nv.reservedSmem.offset0,0x4
